//
// Generated by NVIDIA NVVM Compiler
//
// Compiler Build ID: CL-36424714
// Cuda compilation tools, release 13.0, V13.0.88
// Based on NVVM 20.0.0
//

.version 9.0
.target sm_100
.address_size 64

	// .globl	_Z11test_kernelPff

.visible .entry _Z11test_kernelPff(
	.param .u64 .ptr .align 1 _Z11test_kernelPff_param_0,
	.param .f32 _Z11test_kernelPff_param_1
)
{
	.reg .b32 	%r<2>;
	.reg .b32 	%f<2>;
	.reg .b64 	%rd<5>;

	ld.param.u64 	%rd1, [_Z11test_kernelPff_param_0];
	ld.param.f32 	%f1, [_Z11test_kernelPff_param_1];
	cvta.to.global.u64 	%rd2, %rd1;
	mov.u32 	%r1, %tid.x;
	mul.wide.u32 	%rd3, %r1, 4;
	add.s64 	%rd4, %rd2, %rd3;
	st.global.f32 	[%rd4], %f1;
	ret;

}
	// .globl	_Z6warmupPf
.visible .entry _Z6warmupPf(
	.param .u64 .ptr .align 1 _Z6warmupPf_param_0
)
{
	.reg .pred 	%p<2>;
	.reg .b32 	%r<5>;
	.reg .b32 	%f<2>;
	.reg .b64 	%rd<5>;

	ld.param.u64 	%rd1, [_Z6warmupPf_param_0];
	mov.u32 	%r2, %tid.x;
	mov.u32 	%r3, %ctaid.x;
	mov.u32 	%r4, %ntid.x;
	mad.lo.s32 	%r1, %r3, %r4, %r2;
	setp.gt.s32 	%p1, %r1, 16777215;
	@%p1 bra 	$L__BB1_2;
	cvta.to.global.u64 	%rd2, %rd1;
	cvt.rn.f32.s32 	%f1, %r1;
	mul.wide.s32 	%rd3, %r1, 4;
	add.s64 	%rd4, %rd2, %rd3;
	st.global.f32 	[%rd4], %f1;
$L__BB1_2:
	ret;

}


// ===== COMPILED SASS (sm_100) =====

	.target	sm_100

	.elftype	@"ET_EXEC"


//--------------------- .note.nv.tkinfo           --------------------------
	.section	.note.nv.tkinfo,"",@"SHT_NOTE"
	.sectionflags	@"SHF_NOTE_NV_TKINFO"
	.tkinfo
        /*0018*/ 	.word	0x00000002
        /*0030*/ 	.string	""
        /*0030*/ 	.string	"ptxas"
        /*0030*/ 	.string	"Cuda compilation tools, release 13.0, V13.0.88"
        /*0030*/ 	.string	"Build cuda_13.0.r13.0/compiler.36424714_0"
        /*0030*/ 	.string	"-arch sm_100 -m 64 "



//--------------------- .note.nv.cuinfo           --------------------------
	.section	.note.nv.cuinfo,"",@"SHT_NOTE"
	.sectionflags	@"SHF_NOTE_NV_CUINFO"
        /*0018*/ 	.short	0x0002
        /*001a*/ 	.short	0x0064
        /*001c*/ 	.short	0x0082
	.zero		2


//--------------------- .nv.info                  --------------------------
	.section	.nv.info,"",@"SHT_CUDA_INFO"
	.align	4


	//----- nvinfo : EIATTR_REGCOUNT
	.align		4
        /*0000*/ 	.byte	0x04, 0x2f
        /*0002*/ 	.short	(.L_1 - .L_0)
	.align		4
.L_0:
        /*0004*/ 	.word	index@(_Z11test_kernelPff)
        /*0008*/ 	.word	0x0000000a


	//----- nvinfo : EIATTR_FRAME_SIZE
	.align		4
.L_1:
        /*000c*/ 	.byte	0x04, 0x11
        /*000e*/ 	.short	(.L_3 - .L_2)
	.align		4
.L_2:
        /*0010*/ 	.word	index@(_Z11test_kernelPff)
        /*0014*/ 	.word	0x00000000


	//----- nvinfo : EIATTR_REGCOUNT
	.align		4
.L_3:
        /*0018*/ 	.byte	0x04, 0x2f
        /*001a*/ 	.short	(.L_5 - .L_4)
	.align		4
.L_4:
        /*001c*/ 	.word	index@(_Z6warmupPf)
        /*0020*/ 	.word	0x0000000a


	//----- nvinfo : EIATTR_FRAME_SIZE
	.align		4
.L_5:
        /*0024*/ 	.byte	0x04, 0x11
        /*0026*/ 	.short	(.L_7 - .L_6)
	.align		4
.L_6:
        /*0028*/ 	.word	index@(_Z6warmupPf)
        /*002c*/ 	.word	0x00000000


	//----- nvinfo : EIATTR_MIN_STACK_SIZE
	.align		4
.L_7:
        /*0030*/ 	.byte	0x04, 0x12
        /*0032*/ 	.short	(.L_9 - .L_8)
	.align		4
.L_8:
        /*0034*/ 	.word	index@(_Z6warmupPf)
        /*0038*/ 	.word	0x00000000


	//----- nvinfo : EIATTR_MIN_STACK_SIZE
	.align		4
.L_9:
        /*003c*/ 	.byte	0x04, 0x12
        /*003e*/ 	.short	(.L_11 - .L_10)
	.align		4
.L_10:
        /*0040*/ 	.word	index@(_Z11test_kernelPff)
        /*0044*/ 	.word	0x00000000
.L_11:


//--------------------- .nv.compat                --------------------------
	.section	.nv.compat,"",@"SHT_CUDA_COMPAT_INFO"
	.align	4
        /*0000*/ 	.byte	0x02, 0x09, 0x00, 0x00, 0x02, 0x02, 0x01, 0x00, 0x02, 0x05, 0x05, 0x00, 0x03, 0x07, 0x01, 0x01
        /*0010*/ 	.byte	0x02, 0x03, 0x00, 0x00, 0x02, 0x06, 0x01, 0x00, 0x04, 0x0b, 0x08, 0x00, 0x09, 0x00, 0x00, 0x00
        /*0020*/ 	.byte	0x00, 0x00, 0x00, 0x00


//--------------------- .nv.info._Z6warmupPf      --------------------------
	.section	.nv.info._Z6warmupPf,"",@"SHT_CUDA_INFO"
	.sectionflags	@""
	.align	4


	//----- nvinfo : EIATTR_CUDA_API_VERSION
	.align		4
        /*0000*/ 	.byte	0x04, 0x37
        /*0002*/ 	.short	(.L_13 - .L_12)
.L_12:
        /*0004*/ 	.word	0x00000082


	//----- nvinfo : EIATTR_KPARAM_INFO
	.align		4
.L_13:
        /*0008*/ 	.byte	0x04, 0x17
        /*000a*/ 	.short	(.L_15 - .L_14)
.L_14:
        /*000c*/ 	.word	0x00000000
        /*0010*/ 	.short	0x0000
        /*0012*/ 	.short	0x0000
        /*0014*/ 	.byte	0x00, 0xf5, 0x21, 0x00


	//----- nvinfo : EIATTR_SPARSE_MMA_MASK
	.align		4
.L_15:
        /*0018*/ 	.byte	0x03, 0x50
        /*001a*/ 	.short	0x0000


	//----- nvinfo : EIATTR_MAXREG_COUNT
	.align		4
        /*001c*/ 	.byte	0x03, 0x1b
        /*001e*/ 	.short	0x00ff


	//----- nvinfo : EIATTR_MERCURY_ISA_VERSION
	.align		4
        /*0020*/ 	.byte	0x03, 0x5f
        /*0022*/ 	.short	0x0101


	//----- nvinfo : EIATTR_VRC_CTA_INIT_COUNT
	.align		4
        /*0024*/ 	.byte	0x02, 0x4a
	.zero		1
	.zero		1


	//----- nvinfo : EIATTR_EXIT_INSTR_OFFSETS
	.align		4
        /*0028*/ 	.byte	0x04, 0x1c
        /*002a*/ 	.short	(.L_17 - .L_16)


	//   ....[0]....
.L_16:
        /*002c*/ 	.word	0x00000060


	//   ....[1]....
        /*0030*/ 	.word	0x000000c0


	//----- nvinfo : EIATTR_CBANK_PARAM_SIZE
	.align		4
.L_17:
        /*0034*/ 	.byte	0x03, 0x19
        /*0036*/ 	.short	0x0008


	//----- nvinfo : EIATTR_PARAM_CBANK
	.align		4
        /*0038*/ 	.byte	0x04, 0x0a
        /*003a*/ 	.short	(.L_19 - .L_18)
	.align		4
.L_18:
        /*003c*/ 	.word	index@(.nv.constant0._Z6warmupPf)
        /*0040*/ 	.short	0x0380
        /*0042*/ 	.short	0x0008


	//----- nvinfo : EIATTR_SW_WAR
	.align		4
.L_19:
        /*0044*/ 	.byte	0x04, 0x36
        /*0046*/ 	.short	(.L_21 - .L_20)
.L_20:
        /*0048*/ 	.word	0x00000008
.L_21:


//--------------------- .nv.info._Z11test_kernelPff --------------------------
	.section	.nv.info._Z11test_kernelPff,"",@"SHT_CUDA_INFO"
	.sectionflags	@""
	.align	4


	//----- nvinfo : EIATTR_CUDA_API_VERSION
	.align		4
        /*0000*/ 	.byte	0x04, 0x37
        /*0002*/ 	.short	(.L_23 - .L_22)
.L_22:
        /*0004*/ 	.word	0x00000082


	//----- nvinfo : EIATTR_KPARAM_INFO
	.align		4
.L_23:
        /*0008*/ 	.byte	0x04, 0x17
        /*000a*/ 	.short	(.L_25 - .L_24)
.L_24:
        /*000c*/ 	.word	0x00000000
        /*0010*/ 	.short	0x0001
        /*0012*/ 	.short	0x0008
        /*0014*/ 	.byte	0x00, 0xf0, 0x11, 0x00


	//----- nvinfo : EIATTR_KPARAM_INFO
	.align		4
.L_25:
        /*0018*/ 	.byte	0x04, 0x17
        /*001a*/ 	.short	(.L_27 - .L_26)
.L_26:
        /*001c*/ 	.word	0x00000000
        /*0020*/ 	.short	0x0000
        /*0022*/ 	.short	0x0000
        /*0024*/ 	.byte	0x00, 0xf5, 0x21, 0x00


	//----- nvinfo : EIATTR_SPARSE_MMA_MASK
	.align		4
.L_27:
        /*0028*/ 	.byte	0x03, 0x50
        /*002a*/ 	.short	0x0000


	//----- nvinfo : EIATTR_MAXREG_COUNT
	.align		4
        /*002c*/ 	.byte	0x03, 0x1b
        /*002e*/ 	.short	0x00ff


	//----- nvinfo : EIATTR_MERCURY_ISA_VERSION
	.align		4
        /*0030*/ 	.byte	0x03, 0x5f
        /*0032*/ 	.short	0x0101


	//----- nvinfo : EIATTR_VRC_CTA_INIT_COUNT
	.align		4
        /*0034*/ 	.byte	0x02, 0x4a
	.zero		1
	.zero		1


	//----- nvinfo : EIATTR_EXIT_INSTR_OFFSETS
	.align		4
        /*0038*/ 	.byte	0x04, 0x1c
        /*003a*/ 	.short	(.L_29 - .L_28)


	//   ....[0]....
.L_28:
        /*003c*/ 	.word	0x00000070


	//----- nvinfo : EIATTR_CBANK_PARAM_SIZE
	.align		4
.L_29:
        /*0040*/ 	.byte	0x03, 0x19
        /*0042*/ 	.short	0x000c


	//----- nvinfo : EIATTR_PARAM_CBANK
	.align		4
        /*0044*/ 	.byte	0x04, 0x0a
        /*0046*/ 	.short	(.L_31 - .L_30)
	.align		4
.L_30:
        /*0048*/ 	.word	index@(.nv.constant0._Z11test_kernelPff)
        /*004c*/ 	.short	0x0380
        /*004e*/ 	.short	0x000c


	//----- nvinfo : EIATTR_SW_WAR
	.align		4
.L_31:
        /*0050*/ 	.byte	0x04, 0x36
        /*0052*/ 	.short	(.L_33 - .L_32)
.L_32:
        /*0054*/ 	.word	0x00000008
.L_33:


//--------------------- .nv.callgraph             --------------------------
	.section	.nv.callgraph,"",@"SHT_CUDA_CALLGRAPH"
	.align	4
	.sectionentsize	8
	.align		4
        /*0000*/ 	.word	0x00000000
	.align		4
        /*0004*/ 	.word	0xffffffff
	.align		4
        /*0008*/ 	.word	0x00000000
	.align		4
        /*000c*/ 	.word	0xfffffffe
	.align		4
        /*0010*/ 	.word	0x00000000
	.align		4
        /*0014*/ 	.word	0xfffffffd
	.align		4
        /*0018*/ 	.word	0x00000000
	.align		4
        /*001c*/ 	.word	0xfffffffc


//--------------------- .text._Z6warmupPf         --------------------------
	.section	.text._Z6warmupPf,"ax",@progbits
	.align	128
        .global         _Z6warmupPf
        .type           _Z6warmupPf,@function
        .size           _Z6warmupPf,(.L_x_2 - _Z6warmupPf)
        .other          _Z6warmupPf,@"STO_CUDA_ENTRY STV_DEFAULT"
_Z6warmupPf:
.text._Z6warmupPf:
[----:B------:R-:W-:Y:S01]  /*0000*/  LDC R1, c[0x0][0x37c] ;  /* 0x0000df00ff017b82 */ /* 0x000fe20000000800 */
[----:B------:R-:W0:Y:S07]  /*0010*/  S2R R5, SR_TID.X ;  /* 0x0000000000057919 */ /* 0x000e2e0000002100 */
[----:B------:R-:W0:Y:S08]  /*0020*/  S2UR UR4, SR_CTAID.X ;  /* 0x00000000000479c3 */ /* 0x000e300000002500 */
[----:B------:R-:W0:Y:S02]  /*0030*/  LDC R0, c[0x0][0x360] ;  /* 0x0000d800ff007b82 */ /* 0x000e240000000800 */
[----:B0-----:R-:W-:-:S05]  /*0040*/  IMAD R5, R0, UR4, R5 ;  /* 0x0000000400057c24 */ /* 0x001fca000f8e0205 */
[----:B------:R-:W-:-:S13]  /*0050*/  ISETP.GT.AND P0, PT, R5, 0xffffff, PT ;  /* 0x00ffffff0500780c */ /* 0x000fda0003f04270 */
[----:B------:R-:W-:Y:S05]  /*0060*/  @P0 EXIT ;  /* 0x000000000000094d */ /* 0x000fea0003800000 */
[----:B------:R-:W0:Y:S01]  /*0070*/  LDC.64 R2, c[0x0][0x380] ;  /* 0x0000e000ff027b82 */ /* 0x000e220000000a00 */
[----:B------:R-:W1:Y:S01]  /*0080*/  LDCU.64 UR4, c[0x0][0x358] ;  /* 0x00006b00ff0477ac */ /* 0x000e620008000a00 */
[----:B------:R-:W-:Y:S01]  /*0090*/  I2FP.F32.S32 R7, R5 ;  /* 0x0000000500077245 */ /* 0x000fe20000201400 */
[----:B0-----:R-:W-:-:S05]  /*00a0*/  IMAD.WIDE R2, R5, 0x4, R2 ;  /* 0x0000000405027825 */ /* 0x001fca00078e0202 */
[----:B-1----:R-:W-:Y:S01]  /*00b0*/  STG.E desc[UR4][R2.64], R7 ;  /* 0x0000000702007986 */ /* 0x002fe2000c101904 */
[----:B------:R-:W-:Y:S05]  /*00c0*/  EXIT ;  /* 0x000000000000794d */ /* 0x000fea0003800000 */
.L_x_0:
[----:B------:R-:W-:-:S00]  /*00d0*/  BRA `(.L_x_0) ;  /* 0xfffffffc00fc7947 */ /* 0x000fc0000383ffff */
[----:B------:R-:W-:-:S00]  /*00e0*/  NOP ;  /* 0x0000000000007918 */ /* 0x000fc00000000000 */
        /* <DEDUP_REMOVED lines=9> */
.L_x_2:


//--------------------- .text._Z11test_kernelPff  --------------------------
	.section	.text._Z11test_kernelPff,"ax",@progbits
	.align	128
        .global         _Z11test_kernelPff
        .type           _Z11test_kernelPff,@function
        .size           _Z11test_kernelPff,(.L_x_3 - _Z11test_kernelPff)
        .other          _Z11test_kernelPff,@"STO_CUDA_ENTRY STV_DEFAULT"
_Z11test_kernelPff:
.text._Z11test_kernelPff:
[----:B------:R-:W-:Y:S01]  /*0000*/  LDC R1, c[0x0][0x37c] ;  /* 0x0000df00ff017b82 */ /* 0x000fe20000000800 */
[----:B------:R-:W0:Y:S07]  /*0010*/  S2R R5, SR_TID.X ;  /* 0x0000000000057919 */ /* 0x000e2e0000002100 */
[----:B------:R-:W0:Y:S01]  /*0020*/  LDC.64 R2, c[0x0][0x380] ;  /* 0x0000e000ff027b82 */ /* 0x000e220000000a00 */
[----:B------:R-:W1:Y:S07]  /*0030*/  LDCU.64 UR4, c[0x0][0x358] ;  /* 0x00006b00ff0477ac */ /* 0x000e6e0008000a00 */
[----:B------:R-:W1:Y:S01]  /*0040*/  LDC R7, c[0x0][0x388] ;  /* 0x0000e200ff077b82 */ /* 0x000e620000000800 */
[----:B0-----:R-:W-:-:S05]  /*0050*/  IMAD.WIDE.U32 R2, R5, 0x4, R2 ;  /* 0x0000000405027825 */ /* 0x001fca00078e0002 */
[----:B-1----:R-:W-:Y:S01]  /*0060*/  STG.E desc[UR4][R2.64], R7 ;  /* 0x0000000702007986 */ /* 0x002fe2000c101904 */
[----:B------:R-:W-:Y:S05]  /*0070*/  EXIT ;  /* 0x000000000000794d */ /* 0x000fea0003800000 */
.L_x_1:
        /* <DEDUP_REMOVED lines=16> */
.L_x_3:


//--------------------- .nv.shared.reserved.0     --------------------------
	.section	.nv.shared.reserved.0,"aw",@nobits
	.weak		__nv_reservedSMEM_offset_0_alias
	.size		__nv_reservedSMEM_offset_0_alias, 0, 64
	.other		__nv_reservedSMEM_offset_0_alias,@"STO_CUDA_RESERVED_SHARED STV_DEFAULT"
__nv_reservedSMEM_offset_0_alias:
	.zero		0
	.zero		64


//--------------------- .nv.constant0._Z6warmupPf --------------------------
	.section	.nv.constant0._Z6warmupPf,"a",@progbits
	.sectionflags	@""
	.align	4
.nv.constant0._Z6warmupPf:
	.zero		904


//--------------------- .nv.constant0._Z11test_kernelPff --------------------------
	.section	.nv.constant0._Z11test_kernelPff,"a",@progbits
	.sectionflags	@""
	.align	4
.nv.constant0._Z11test_kernelPff:
	.zero		908


//--------------------- SYMBOLS --------------------------

	.type		.nv.reservedSmem.offset0,@object
	.size		.nv.reservedSmem.offset0,0x4
